//
// Generated by NVIDIA NVVM Compiler
//
// Compiler Build ID: CL-36424714
// Cuda compilation tools, release 13.0, V13.0.88
// Based on NVVM 20.0.0
//

.version 9.0
.target sm_100
.address_size 64

	// .globl	_Z9matrixmulPfS_S_i
// _ZZ9matrixmulPfS_S_iE4s_Md has been demoted
// _ZZ9matrixmulPfS_S_iE4s_Nd has been demoted

.visible .entry _Z9matrixmulPfS_S_i(
	.param .u64 .ptr .align 1 _Z9matrixmulPfS_S_i_param_0,
	.param .u64 .ptr .align 1 _Z9matrixmulPfS_S_i_param_1,
	.param .u64 .ptr .align 1 _Z9matrixmulPfS_S_i_param_2,
	.param .u32 _Z9matrixmulPfS_S_i_param_3
)
{
	.reg .pred 	%p<3>;
	.reg .b32 	%r<36>;
	.reg .b32 	%f<105>;
	.reg .b64 	%rd<13>;
	// demoted variable
	.shared .align 4 .b8 _ZZ9matrixmulPfS_S_iE4s_Md[4096];
	// demoted variable
	.shared .align 4 .b8 _ZZ9matrixmulPfS_S_iE4s_Nd[4096];
	ld.param.u64 	%rd3, [_Z9matrixmulPfS_S_i_param_0];
	ld.param.u64 	%rd4, [_Z9matrixmulPfS_S_i_param_1];
	ld.param.u64 	%rd5, [_Z9matrixmulPfS_S_i_param_2];
	ld.param.u32 	%r19, [_Z9matrixmulPfS_S_i_param_3];
	mov.u32 	%r20, %ctaid.y;
	mov.u32 	%r21, %ntid.y;
	mov.u32 	%r1, %tid.y;
	mad.lo.s32 	%r2, %r20, %r21, %r1;
	mov.u32 	%r22, %ctaid.x;
	mov.u32 	%r23, %ntid.x;
	mov.u32 	%r3, %tid.x;
	mad.lo.s32 	%r4, %r22, %r23, %r3;
	setp.lt.s32 	%p1, %r19, 32;
	mov.f32 	%f104, 0f00000000;
	@%p1 bra 	$L__BB0_3;
	shl.b32 	%r24, %r1, 7;
	mov.u32 	%r25, _ZZ9matrixmulPfS_S_iE4s_Md;
	add.s32 	%r5, %r25, %r24;
	shl.b32 	%r26, %r3, 2;
	add.s32 	%r6, %r5, %r26;
	mov.u32 	%r27, _ZZ9matrixmulPfS_S_iE4s_Nd;
	add.s32 	%r8, %r27, %r26;
	add.s32 	%r7, %r8, %r24;
	shr.s32 	%r28, %r19, 31;
	shr.u32 	%r29, %r28, 27;
	add.s32 	%r30, %r19, %r29;
	shr.s32 	%r31, %r30, 5;
	neg.s32 	%r35, %r31;
	mad.lo.s32 	%r34, %r19, %r2, %r3;
	mad.lo.s32 	%r33, %r1, %r19, %r4;
	shl.b32 	%r12, %r19, 5;
	cvta.to.global.u64 	%rd1, %rd3;
	cvta.to.global.u64 	%rd2, %rd4;
	mov.f32 	%f104, 0f00000000;
$L__BB0_2:
	mul.wide.u32 	%rd6, %r34, 4;
	add.s64 	%rd7, %rd1, %rd6;
	ld.global.f32 	%f6, [%rd7];
	st.shared.f32 	[%r6], %f6;
	mul.wide.u32 	%rd8, %r33, 4;
	add.s64 	%rd9, %rd2, %rd8;
	ld.global.f32 	%f7, [%rd9];
	st.shared.f32 	[%r7], %f7;
	bar.sync 	0;
	ld.shared.f32 	%f8, [%r5];
	ld.shared.f32 	%f9, [%r8];
	fma.rn.f32 	%f10, %f8, %f9, %f104;
	ld.shared.f32 	%f11, [%r5+4];
	ld.shared.f32 	%f12, [%r8+128];
	fma.rn.f32 	%f13, %f11, %f12, %f10;
	ld.shared.f32 	%f14, [%r5+8];
	ld.shared.f32 	%f15, [%r8+256];
	fma.rn.f32 	%f16, %f14, %f15, %f13;
	ld.shared.f32 	%f17, [%r5+12];
	ld.shared.f32 	%f18, [%r8+384];
	fma.rn.f32 	%f19, %f17, %f18, %f16;
	ld.shared.f32 	%f20, [%r5+16];
	ld.shared.f32 	%f21, [%r8+512];
	fma.rn.f32 	%f22, %f20, %f21, %f19;
	ld.shared.f32 	%f23, [%r5+20];
	ld.shared.f32 	%f24, [%r8+640];
	fma.rn.f32 	%f25, %f23, %f24, %f22;
	ld.shared.f32 	%f26, [%r5+24];
	ld.shared.f32 	%f27, [%r8+768];
	fma.rn.f32 	%f28, %f26, %f27, %f25;
	ld.shared.f32 	%f29, [%r5+28];
	ld.shared.f32 	%f30, [%r8+896];
	fma.rn.f32 	%f31, %f29, %f30, %f28;
	ld.shared.f32 	%f32, [%r5+32];
	ld.shared.f32 	%f33, [%r8+1024];
	fma.rn.f32 	%f34, %f32, %f33, %f31;
	ld.shared.f32 	%f35, [%r5+36];
	ld.shared.f32 	%f36, [%r8+1152];
	fma.rn.f32 	%f37, %f35, %f36, %f34;
	ld.shared.f32 	%f38, [%r5+40];
	ld.shared.f32 	%f39, [%r8+1280];
	fma.rn.f32 	%f40, %f38, %f39, %f37;
	ld.shared.f32 	%f41, [%r5+44];
	ld.shared.f32 	%f42, [%r8+1408];
	fma.rn.f32 	%f43, %f41, %f42, %f40;
	ld.shared.f32 	%f44, [%r5+48];
	ld.shared.f32 	%f45, [%r8+1536];
	fma.rn.f32 	%f46, %f44, %f45, %f43;
	ld.shared.f32 	%f47, [%r5+52];
	ld.shared.f32 	%f48, [%r8+1664];
	fma.rn.f32 	%f49, %f47, %f48, %f46;
	ld.shared.f32 	%f50, [%r5+56];
	ld.shared.f32 	%f51, [%r8+1792];
	fma.rn.f32 	%f52, %f50, %f51, %f49;
	ld.shared.f32 	%f53, [%r5+60];
	ld.shared.f32 	%f54, [%r8+1920];
	fma.rn.f32 	%f55, %f53, %f54, %f52;
	ld.shared.f32 	%f56, [%r5+64];
	ld.shared.f32 	%f57, [%r8+2048];
	fma.rn.f32 	%f58, %f56, %f57, %f55;
	ld.shared.f32 	%f59, [%r5+68];
	ld.shared.f32 	%f60, [%r8+2176];
	fma.rn.f32 	%f61, %f59, %f60, %f58;
	ld.shared.f32 	%f62, [%r5+72];
	ld.shared.f32 	%f63, [%r8+2304];
	fma.rn.f32 	%f64, %f62, %f63, %f61;
	ld.shared.f32 	%f65, [%r5+76];
	ld.shared.f32 	%f66, [%r8+2432];
	fma.rn.f32 	%f67, %f65, %f66, %f64;
	ld.shared.f32 	%f68, [%r5+80];
	ld.shared.f32 	%f69, [%r8+2560];
	fma.rn.f32 	%f70, %f68, %f69, %f67;
	ld.shared.f32 	%f71, [%r5+84];
	ld.shared.f32 	%f72, [%r8+2688];
	fma.rn.f32 	%f73, %f71, %f72, %f70;
	ld.shared.f32 	%f74, [%r5+88];
	ld.shared.f32 	%f75, [%r8+2816];
	fma.rn.f32 	%f76, %f74, %f75, %f73;
	ld.shared.f32 	%f77, [%r5+92];
	ld.shared.f32 	%f78, [%r8+2944];
	fma.rn.f32 	%f79, %f77, %f78, %f76;
	ld.shared.f32 	%f80, [%r5+96];
	ld.shared.f32 	%f81, [%r8+3072];
	fma.rn.f32 	%f82, %f80, %f81, %f79;
	ld.shared.f32 	%f83, [%r5+100];
	ld.shared.f32 	%f84, [%r8+3200];
	fma.rn.f32 	%f85, %f83, %f84, %f82;
	ld.shared.f32 	%f86, [%r5+104];
	ld.shared.f32 	%f87, [%r8+3328];
	fma.rn.f32 	%f88, %f86, %f87, %f85;
	ld.shared.f32 	%f89, [%r5+108];
	ld.shared.f32 	%f90, [%r8+3456];
	fma.rn.f32 	%f91, %f89, %f90, %f88;
	ld.shared.f32 	%f92, [%r5+112];
	ld.shared.f32 	%f93, [%r8+3584];
	fma.rn.f32 	%f94, %f92, %f93, %f91;
	ld.shared.f32 	%f95, [%r5+116];
	ld.shared.f32 	%f96, [%r8+3712];
	fma.rn.f32 	%f97, %f95, %f96, %f94;
	ld.shared.f32 	%f98, [%r5+120];
	ld.shared.f32 	%f99, [%r8+3840];
	fma.rn.f32 	%f100, %f98, %f99, %f97;
	ld.shared.f32 	%f101, [%r5+124];
	ld.shared.f32 	%f102, [%r8+3968];
	fma.rn.f32 	%f104, %f101, %f102, %f100;
	bar.sync 	0;
	add.s32 	%r35, %r35, 1;
	setp.ne.s32 	%p2, %r35, 0;
	add.s32 	%r34, %r34, 32;
	add.s32 	%r33, %r33, %r12;
	@%p2 bra 	$L__BB0_2;
$L__BB0_3:
	cvta.to.global.u64 	%rd10, %rd5;
	mad.lo.s32 	%r32, %r19, %r2, %r4;
	mul.wide.s32 	%rd11, %r32, 4;
	add.s64 	%rd12, %rd10, %rd11;
	st.global.f32 	[%rd12], %f104;
	ret;

}


// ===== COMPILED SASS (sm_100) =====

	.target	sm_100

	.elftype	@"ET_EXEC"


//--------------------- .note.nv.tkinfo           --------------------------
	.section	.note.nv.tkinfo,"",@"SHT_NOTE"
	.sectionflags	@"SHF_NOTE_NV_TKINFO"
	.tkinfo
        /*0018*/ 	.word	0x00000002
        /*0030*/ 	.string	""
        /*0030*/ 	.string	"ptxas"
        /*0030*/ 	.string	"Cuda compilation tools, release 13.0, V13.0.88"
        /*0030*/ 	.string	"Build cuda_13.0.r13.0/compiler.36424714_0"
        /*0030*/ 	.string	"-arch sm_100 -m 64 "



//--------------------- .note.nv.cuinfo           --------------------------
	.section	.note.nv.cuinfo,"",@"SHT_NOTE"
	.sectionflags	@"SHF_NOTE_NV_CUINFO"
        /*0018*/ 	.short	0x0002
        /*001a*/ 	.short	0x0064
        /*001c*/ 	.short	0x0082
	.zero		2


//--------------------- .nv.info                  --------------------------
	.section	.nv.info,"",@"SHT_CUDA_INFO"
	.align	4


	//----- nvinfo : EIATTR_REGCOUNT
	.align		4
        /*0000*/ 	.byte	0x04, 0x2f
        /*0002*/ 	.short	(.L_1 - .L_0)
	.align		4
.L_0:
        /*0004*/ 	.word	index@(_Z9matrixmulPfS_S_i)
        /*0008*/ 	.word	0x00000020


	//----- nvinfo : EIATTR_FRAME_SIZE
	.align		4
.L_1:
        /*000c*/ 	.byte	0x04, 0x11
        /*000e*/ 	.short	(.L_3 - .L_2)
	.align		4
.L_2:
        /*0010*/ 	.word	index@(_Z9matrixmulPfS_S_i)
        /*0014*/ 	.word	0x00000000


	//----- nvinfo : EIATTR_MIN_STACK_SIZE
	.align		4
.L_3:
        /*0018*/ 	.byte	0x04, 0x12
        /*001a*/ 	.short	(.L_5 - .L_4)
	.align		4
.L_4:
        /*001c*/ 	.word	index@(_Z9matrixmulPfS_S_i)
        /*0020*/ 	.word	0x00000000
.L_5:


//--------------------- .nv.compat                --------------------------
	.section	.nv.compat,"",@"SHT_CUDA_COMPAT_INFO"
	.align	4
        /*0000*/ 	.byte	0x02, 0x09, 0x00, 0x00, 0x02, 0x02, 0x01, 0x00, 0x02, 0x05, 0x05, 0x00, 0x03, 0x07, 0x01, 0x01
        /*0010*/ 	.byte	0x02, 0x03, 0x00, 0x00, 0x02, 0x06, 0x01, 0x00, 0x04, 0x0b, 0x08, 0x00, 0x09, 0x00, 0x00, 0x00
        /*0020*/ 	.byte	0x00, 0x00, 0x00, 0x00


//--------------------- .nv.info._Z9matrixmulPfS_S_i --------------------------
	.section	.nv.info._Z9matrixmulPfS_S_i,"",@"SHT_CUDA_INFO"
	.sectionflags	@""
	.align	4


	//----- nvinfo : EIATTR_CUDA_API_VERSION
	.align		4
        /*0000*/ 	.byte	0x04, 0x37
        /*0002*/ 	.short	(.L_7 - .L_6)
.L_6:
        /*0004*/ 	.word	0x00000082


	//----- nvinfo : EIATTR_KPARAM_INFO
	.align		4
.L_7:
        /*0008*/ 	.byte	0x04, 0x17
        /*000a*/ 	.short	(.L_9 - .L_8)
.L_8:
        /*000c*/ 	.word	0x00000000
        /*0010*/ 	.short	0x0003
        /*0012*/ 	.short	0x0018
        /*0014*/ 	.byte	0x00, 0xf0, 0x11, 0x00


	//----- nvinfo : EIATTR_KPARAM_INFO
	.align		4
.L_9:
        /*0018*/ 	.byte	0x04, 0x17
        /*001a*/ 	.short	(.L_11 - .L_10)
.L_10:
        /*001c*/ 	.word	0x00000000
        /*0020*/ 	.short	0x0002
        /*0022*/ 	.short	0x0010
        /*0024*/ 	.byte	0x00, 0xf5, 0x21, 0x00


	//----- nvinfo : EIATTR_KPARAM_INFO
	.align		4
.L_11:
        /*0028*/ 	.byte	0x04, 0x17
        /*002a*/ 	.short	(.L_13 - .L_12)
.L_12:
        /*002c*/ 	.word	0x00000000
        /*0030*/ 	.short	0x0001
        /*0032*/ 	.short	0x0008
        /*0034*/ 	.byte	0x00, 0xf5, 0x21, 0x00


	//----- nvinfo : EIATTR_KPARAM_INFO
	.align		4
.L_13:
        /*0038*/ 	.byte	0x04, 0x17
        /*003a*/ 	.short	(.L_15 - .L_14)
.L_14:
        /*003c*/ 	.word	0x00000000
        /*0040*/ 	.short	0x0000
        /*0042*/ 	.short	0x0000
        /*0044*/ 	.byte	0x00, 0xf5, 0x21, 0x00


	//----- nvinfo : EIATTR_SPARSE_MMA_MASK
	.align		4
.L_15:
        /*0048*/ 	.byte	0x03, 0x50
        /*004a*/ 	.short	0x0000


	//----- nvinfo : EIATTR_MAXREG_COUNT
	.align		4
        /*004c*/ 	.byte	0x03, 0x1b
        /*004e*/ 	.short	0x00ff


	//----- nvinfo : EIATTR_NUM_BARRIERS
	.align		4
        /*0050*/ 	.byte	0x02, 0x4c
        /*0052*/ 	.byte	0x01
	.zero		1


	//----- nvinfo : EIATTR_MERCURY_ISA_VERSION
	.align		4
        /*0054*/ 	.byte	0x03, 0x5f
        /*0056*/ 	.short	0x0101


	//----- nvinfo : EIATTR_VRC_CTA_INIT_COUNT
	.align		4
        /*0058*/ 	.byte	0x02, 0x4a
	.zero		1
	.zero		1


	//----- nvinfo : EIATTR_EXIT_INSTR_OFFSETS
	.align		4
        /*005c*/ 	.byte	0x04, 0x1c
        /*005e*/ 	.short	(.L_17 - .L_16)


	//   ....[0]....
.L_16:
        /*0060*/ 	.word	0x00000790


	//----- nvinfo : EIATTR_CBANK_PARAM_SIZE
	.align		4
.L_17:
        /*0064*/ 	.byte	0x03, 0x19
        /*0066*/ 	.short	0x001c


	//----- nvinfo : EIATTR_PARAM_CBANK
	.align		4
        /*0068*/ 	.byte	0x04, 0x0a
        /*006a*/ 	.short	(.L_19 - .L_18)
	.align		4
.L_18:
        /*006c*/ 	.word	index@(.nv.constant0._Z9matrixmulPfS_S_i)
        /*0070*/ 	.short	0x0380
        /*0072*/ 	.short	0x001c


	//----- nvinfo : EIATTR_SW_WAR
	.align		4
.L_19:
        /*0074*/ 	.byte	0x04, 0x36
        /*0076*/ 	.short	(.L_21 - .L_20)
.L_20:
        /*0078*/ 	.word	0x00000008
.L_21:


//--------------------- .nv.callgraph             --------------------------
	.section	.nv.callgraph,"",@"SHT_CUDA_CALLGRAPH"
	.align	4
	.sectionentsize	8
	.align		4
        /*0000*/ 	.word	0x00000000
	.align		4
        /*0004*/ 	.word	0xffffffff
	.align		4
        /*0008*/ 	.word	0x00000000
	.align		4
        /*000c*/ 	.word	0xfffffffe
	.align		4
        /*0010*/ 	.word	0x00000000
	.align		4
        /*0014*/ 	.word	0xfffffffd
	.align		4
        /*0018*/ 	.word	0x00000000
	.align		4
        /*001c*/ 	.word	0xfffffffc


//--------------------- .text._Z9matrixmulPfS_S_i --------------------------
	.section	.text._Z9matrixmulPfS_S_i,"ax",@progbits
	.align	128
        .global         _Z9matrixmulPfS_S_i
        .type           _Z9matrixmulPfS_S_i,@function
        .size           _Z9matrixmulPfS_S_i,(.L_x_3 - _Z9matrixmulPfS_S_i)
        .other          _Z9matrixmulPfS_S_i,@"STO_CUDA_ENTRY STV_DEFAULT"
_Z9matrixmulPfS_S_i:
.text._Z9matrixmulPfS_S_i:
[----:B------:R-:W-:Y:S01]  /*0000*/  LDC R1, c[0x0][0x37c] ;  /* 0x0000df00ff017b82 */ /* 0x000fe20000000800 */
[----:B------:R-:W0:Y:S07]  /*0010*/  S2R R8, SR_TID.Y ;  /* 0x0000000000087919 */ /* 0x000e2e0000002200 */
[----:B------:R-:W1:Y:S01]  /*0020*/  LDC R0, c[0x0][0x398] ;  /* 0x0000e600ff007b82 */ /* 0x000e620000000800 */
[----:B------:R-:W2:Y:S01]  /*0030*/  LDCU.64 UR8, c[0x0][0x358] ;  /* 0x00006b00ff0877ac */ /* 0x000ea20008000a00 */
[----:B------:R-:W-:Y:S01]  /*0040*/  HFMA2 R11, -RZ, RZ, 0, 0 ;  /* 0x00000000ff0b7431 */ /* 0x000fe200000001ff */
[----:B------:R-:W3:Y:S05]  /*0050*/  S2R R9, SR_TID.X ;  /* 0x0000000000097919 */ /* 0x000eea0000002100 */
[----:B------:R-:W0:Y:S08]  /*0060*/  LDC R3, c[0x0][0x364] ;  /* 0x0000d900ff037b82 */ /* 0x000e300000000800 */
[----:B------:R-:W0:Y:S08]  /*0070*/  S2UR UR4, SR_CTAID.Y ;  /* 0x00000000000479c3 */ /* 0x000e300000002600 */
[----:B------:R-:W3:Y:S01]  /*0080*/  S2UR UR5, SR_CTAID.X ;  /* 0x00000000000579c3 */ /* 0x000ee20000002500 */
[----:B-1----:R-:W-:-:S07]  /*0090*/  ISETP.GE.AND P0, PT, R0, 0x20, PT ;  /* 0x000000200000780c */ /* 0x002fce0003f06270 */
[----:B------:R-:W3:Y:S08]  /*00a0*/  LDC R5, c[0x0][0x360] ;  /* 0x0000d800ff057b82 */ /* 0x000ef00000000800 */
[----:B------:R-:W1:Y:S01]  /*00b0*/  LDC.64 R22, c[0x0][0x390] ;  /* 0x0000e400ff167b82 */ /* 0x000e620000000a00 */
[----:B0-----:R-:W-:Y:S02]  /*00c0*/  IMAD R3, R3, UR4, R8 ;  /* 0x0000000403037c24 */ /* 0x001fe4000f8e0208 */
[----:B---3--:R-:W-:-:S04]  /*00d0*/  IMAD R5, R5, UR5, R9 ;  /* 0x0000000505057c24 */ /* 0x008fc8000f8e0209 */
[----:B------:R-:W-:-:S04]  /*00e0*/  IMAD R7, R3, R0, R5 ;  /* 0x0000000003077224 */ /* 0x000fc800078e0205 */
[----:B-1----:R-:W-:Y:S01]  /*00f0*/  IMAD.WIDE R22, R7, 0x4, R22 ;  /* 0x0000000407167825 */ /* 0x002fe200078e0216 */
[----:B--2---:R-:W-:Y:S06]  /*0100*/  @!P0 BRA `(.L_x_0) ;  /* 0x00000004009c8947 */ /* 0x004fec0003800000 */
[----:B------:R-:W0:Y:S01]  /*0110*/  S2UR UR6, SR_CgaCtaId ;  /* 0x00000000000679c3 */ /* 0x000e220000008800 */
[----:B------:R-:W-:Y:S01]  /*0120*/  UMOV UR4, 0x400 ;  /* 0x0000040000047882 */ /* 0x000fe20000000000 */
[----:B------:R-:W-:Y:S01]  /*0130*/  SHF.R.S32.HI R7, RZ, 0x1f, R0 ;  /* 0x0000001fff077819 */ /* 0x000fe20000011400 */
[----:B------:R-:W-:Y:S01]  /*0140*/  UIADD3 UR5, UPT, UPT, UR4, 0x1000, URZ ;  /* 0x0000100004057890 */ /* 0x000fe2000fffe0ff */
[-C--:B------:R-:W-:Y:S01]  /*0150*/  IMAD R2, R3, R0.reuse, R9 ;  /* 0x0000000003027224 */ /* 0x080fe200078e0209 */
[----:B------:R-:W-:Y:S01]  /*0160*/  MOV R11, RZ ;  /* 0x000000ff000b7202 */ /* 0x000fe20000000f00 */
[-C--:B------:R-:W-:Y:S01]  /*0170*/  IMAD R3, R8, R0.reuse, R5 ;  /* 0x0000000008037224 */ /* 0x080fe200078e0205 */
[----:B------:R-:W-:Y:S01]  /*0180*/  LEA.HI R7, R7, R0, RZ, 0x5 ;  /* 0x0000000007077211 */ /* 0x000fe200078f28ff */
[----:B------:R-:W1:Y:S03]  /*0190*/  LDC.64 R20, c[0x0][0x380] ;  /* 0x0000e000ff147b82 */ /* 0x000e660000000a00 */
[----:B------:R-:W-:-:S04]  /*01a0*/  SHF.R.S32.HI R4, RZ, 0x5, R7 ;  /* 0x00000005ff047819 */ /* 0x000fc80000011407 */
[----:B------:R-:W-:Y:S01]  /*01b0*/  IADD3 R4, PT, PT, -R4, RZ, RZ ;  /* 0x000000ff04047210 */ /* 0x000fe20007ffe1ff */
[----:B------:R-:W2:Y:S01]  /*01c0*/  LDC.64 R18, c[0x0][0x388] ;  /* 0x0000e200ff127b82 */ /* 0x000ea20000000a00 */
[----:B0-----:R-:W-:Y:S02]  /*01d0*/  ULEA UR4, UR6, UR4, 0x18 ;  /* 0x0000000406047291 */ /* 0x001fe4000f8ec0ff */
[----:B------:R-:W-:-:S04]  /*01e0*/  ULEA UR5, UR6, UR5, 0x18 ;  /* 0x0000000506057291 */ /* 0x000fc8000f8ec0ff */
[C---:B------:R-:W-:Y:S02]  /*01f0*/  LEA R16, R8.reuse, UR4, 0x7 ;  /* 0x0000000408107c11 */ /* 0x040fe4000f8e38ff */
[C---:B------:R-:W-:Y:S02]  /*0200*/  LEA R6, R9.reuse, UR5, 0x2 ;  /* 0x0000000509067c11 */ /* 0x040fe4000f8e10ff */
[----:B------:R-:W-:Y:S02]  /*0210*/  LEA R7, R9, R16, 0x2 ;  /* 0x0000001009077211 */ /* 0x000fe400078e10ff */
[----:B------:R-:W-:-:S07]  /*0220*/  LEA R5, R8, R6, 0x7 ;  /* 0x0000000608057211 */ /* 0x000fce00078e38ff */
.L_x_1:
[----:B-1----:R-:W-:-:S04]  /*0230*/  IMAD.WIDE.U32 R24, R2, 0x4, R20 ;  /* 0x0000000402187825 */ /* 0x002fc800078e0014 */
[----:B--2---:R-:W-:Y:S02]  /*0240*/  IMAD.WIDE.U32 R8, R3, 0x4, R18 ;  /* 0x0000000403087825 */ /* 0x004fe400078e0012 */
[----:B------:R-:W2:Y:S04]  /*0250*/  LDG.E R24, desc[UR8][R24.64] ;  /* 0x0000000818187981 */ /* 0x000ea8000c1e1900 */
[----:B------:R-:W3:Y:S01]  /*0260*/  LDG.E R26, desc[UR8][R8.64] ;  /* 0x00000008081a7981 */ /* 0x000ee2000c1e1900 */
[----:B------:R-:W-:Y:S02]  /*0270*/  IADD3 R4, PT, PT, R4, 0x1, RZ ;  /* 0x0000000104047810 */ /* 0x000fe40007ffe0ff */
[----:B------:R-:W-:Y:S02]  /*0280*/  IADD3 R2, PT, PT, R2, 0x20, RZ ;  /* 0x0000002002027810 */ /* 0x000fe40007ffe0ff */
[----:B------:R-:W-:-:S02]  /*0290*/  ISETP.NE.AND P0, PT, R4, RZ, PT ;  /* 0x000000ff0400720c */ /* 0x000fc40003f05270 */
[----:B------:R-:W-:Y:S01]  /*02a0*/  LEA R3, R0, R3, 0x5 ;  /* 0x0000000300037211 */ /* 0x000fe200078e28ff */
[----:B--2---:R-:W-:Y:S04]  /*02b0*/  STS [R7], R24 ;  /* 0x0000001807007388 */ /* 0x004fe80000000800 */
[----:B---3--:R-:W-:Y:S01]  /*02c0*/  STS [R5], R26 ;  /* 0x0000001a05007388 */ /* 0x008fe20000000800 */
[----:B------:R-:W-:Y:S06]  /*02d0*/  BAR.SYNC.DEFER_BLOCKING 0x0 ;  /* 0x0000000000007b1d */ /* 0x000fec0000010000 */
[----:B------:R-:W-:Y:S04]  /*02e0*/  LDS R10, [R6] ;  /* 0x00000000060a7984 */ /* 0x000fe80000000800 */
[----:B------:R-:W0:Y:S04]  /*02f0*/  LDS.128 R12, [R16] ;  /* 0x00000000100c7984 */ /* 0x000e280000000c00 */
[----:B------:R-:W1:Y:S04]  /*0300*/  LDS R27, [R6+0x80] ;  /* 0x00008000061b7984 */ /* 0x000e680000000800 */
[----:B------:R-:W2:Y:S04]  /*0310*/  LDS R17, [R6+0x100] ;  /* 0x0001000006117984 */ /* 0x000ea80000000800 */
[----:B------:R-:W3:Y:S04]  /*0320*/  LDS R29, [R6+0x180] ;  /* 0x00018000061d7984 */ /* 0x000ee80000000800 */
[----:B------:R-:W-:Y:S01]  /*0330*/  LDS R25, [R6+0x380] ;  /* 0x0003800006197984 */ /* 0x000fe20000000800 */
[----:B0-----:R-:W-:-:S03]  /*0340*/  FFMA R10, R12, R10, R11 ;  /* 0x0000000a0c0a7223 */ /* 0x001fc6000000000b */
[----:B------:R-:W-:Y:S01]  /*0350*/  LDS R12, [R6+0x280] ;  /* 0x00028000060c7984 */ /* 0x000fe20000000800 */
[----:B-1----:R-:W-:-:S03]  /*0360*/  FFMA R28, R27, R13, R10 ;  /* 0x0000000d1b1c7223 */ /* 0x002fc6000000000a */
[----:B------:R-:W-:Y:S01]  /*0370*/  LDS R13, [R6+0x200] ;  /* 0x00020000060d7984 */ /* 0x000fe20000000800 */
[----:B--2---:R-:W-:-:S03]  /*0380*/  FFMA R14, R17, R14, R28 ;  /* 0x0000000e110e7223 */ /* 0x004fc6000000001c */
[----:B------:R-:W0:Y:S01]  /*0390*/  LDS.128 R8, [R16+0x10] ;  /* 0x0000100010087984 */ /* 0x000e220000000c00 */
[----:B---3--:R-:W-:-:S03]  /*03a0*/  FFMA R15, R29, R15, R14 ;  /* 0x0000000f1d0f7223 */ /* 0x008fc6000000000e */
[----:B------:R-:W1:Y:S01]  /*03b0*/  LDS R17, [R6+0x300] ;  /* 0x0003000006117984 */ /* 0x000e620000000800 */
[----:B0-----:R-:W-:-:S03]  /*03c0*/  FFMA R13, R8, R13, R15 ;  /* 0x0000000d080d7223 */ /* 0x001fc6000000000f */
[----:B------:R-:W-:Y:S01]  /*03d0*/  LDS R8, [R6+0x480] ;  /* 0x0004800006087984 */ /* 0x000fe20000000800 */
[----:B------:R-:W-:-:S03]  /*03e0*/  FFMA R24, R12, R9, R13 ;  /* 0x000000090c187223 */ /* 0x000fc6000000000d */
[----:B------:R-:W-:Y:S01]  /*03f0*/  LDS R9, [R6+0x400] ;  /* 0x0004000006097984 */ /* 0x000fe20000000800 */
[----:B-1----:R-:W-:-:S03]  /*0400*/  FFMA R10, R17, R10, R24 ;  /* 0x0000000a110a7223 */ /* 0x002fc60000000018 */
[----:B------:R-:W0:Y:S01]  /*0410*/  LDS.128 R12, [R16+0x20] ;  /* 0x00002000100c7984 */ /* 0x000e220000000c00 */
[----:B------:R-:W-:-:S03]  /*0420*/  FFMA R11, R25, R11, R10 ;  /* 0x0000000b190b7223 */ /* 0x000fc6000000000a */
[----:B------:R-:W1:Y:S04]  /*0430*/  LDS R17, [R6+0x500] ;  /* 0x0005000006117984 */ /* 0x000e680000000800 */
[----:B------:R-:W2:Y:S01]  /*0440*/  LDS R25, [R6+0x580] ;  /* 0x0005800006197984 */ /* 0x000ea20000000800 */
[----:B0-----:R-:W-:-:S03]  /*0450*/  FFMA R9, R12, R9, R11 ;  /* 0x000000090c097223 */ /* 0x001fc6000000000b */
[----:B------:R-:W-:Y:S01]  /*0460*/  LDS R12, [R6+0x680] ;  /* 0x00068000060c7984 */ /* 0x000fe20000000800 */
[----:B------:R-:W-:-:S03]  /*0470*/  FFMA R24, R8, R13, R9 ;  /* 0x0000000d08187223 */ /* 0x000fc60000000009 */
[----:B------:R-:W-:Y:S01]  /*0480*/  LDS R13, [R6+0x600] ;  /* 0x00060000060d7984 */ /* 0x000fe20000000800 */
[----:B-1----:R-:W-:-:S03]  /*0490*/  FFMA R14, R17, R14, R24 ;  /* 0x0000000e110e7223 */ /* 0x002fc60000000018 */
[----:B------:R-:W0:Y:S01]  /*04a0*/  LDS.128 R8, [R16+0x30] ;  /* 0x0000300010087984 */ /* 0x000e220000000c00 */
[----:B--2---:R-:W-:-:S03]  /*04b0*/  FFMA R15, R25, R15, R14 ;  /* 0x0000000f190f7223 */ /* 0x004fc6000000000e */
        /* <DEDUP_REMOVED lines=19> */
[----:B------:R-:W-:Y:S04]  /*05f0*/  LDS R24, [R6+0xc80] ;  /* 0x000c800006187984 */ /* 0x000fe80000000800 */
[----:B------:R-:W-:Y:S01]  /*0600*/  LDS R17, [R6+0xd00] ;  /* 0x000d000006117984 */ /* 0x000fe20000000800 */
[----:B0-----:R-:W-:-:S03]  /*0610*/  FFMA R13, R8, R13, R15 ;  /* 0x0000000d080d7223 */ /* 0x001fc6000000000f */
[----:B------:R-:W0:Y:S01]  /*0620*/  LDS R8, [R6+0xb80] ;  /* 0x000b800006087984 */ /* 0x000e220000000800 */
[----:B------:R-:W-:-:S03]  /*0630*/  FFMA R26, R12, R9, R13 ;  /* 0x000000090c1a7223 */ /* 0x000fc6000000000d */
[----:B------:R-:W-:Y:S01]  /*0640*/  LDS R9, [R6+0xc00] ;  /* 0x000c000006097984 */ /* 0x000fe20000000800 */
[----:B-1----:R-:W-:-:S03]  /*0650*/  FFMA R25, R25, R10, R26 ;  /* 0x0000000a19197223 */ /* 0x002fc6000000001a */
[----:B------:R-:W1:Y:S01]  /*0660*/  LDS.128 R12, [R16+0x60] ;  /* 0x00006000100c7984 */ /* 0x000e620000000c00 */
[----:B0-----:R-:W-:-:S03]  /*0670*/  FFMA R11, R8, R11, R25 ;  /* 0x0000000b080b7223 */ /* 0x001fc60000000019 */
[----:B------:R-:W-:Y:S01]  /*0680*/  LDS R25, [R6+0xf80] ;  /* 0x000f800006197984 */ /* 0x000fe20000000800 */
[----:B-1----:R-:W-:-:S03]  /*0690*/  FFMA R9, R12, R9, R11 ;  /* 0x000000090c097223 */ /* 0x002fc6000000000b */
[----:B------:R-:W0:Y:S01]  /*06a0*/  LDS R12, [R6+0xd80] ;  /* 0x000d8000060c7984 */ /* 0x000e220000000800 */
[----:B------:R-:W-:-:S03]  /*06b0*/  FFMA R26, R24, R13, R9 ;  /* 0x0000000d181a7223 */ /* 0x000fc60000000009 */
[----:B------:R-:W-:Y:S01]  /*06c0*/  LDS R13, [R6+0xe00] ;  /* 0x000e0000060d7984 */ /* 0x000fe20000000800 */
[----:B------:R-:W-:-:S03]  /*06d0*/  FFMA R17, R17, R14, R26 ;  /* 0x0000000e11117223 */ /* 0x000fc6000000001a */
[----:B------:R-:W1:Y:S04]  /*06e0*/  LDS.128 R8, [R16+0x70] ;  /* 0x0000700010087984 */ /* 0x000e680000000c00 */
[----:B------:R-:W2:Y:S04]  /*06f0*/  LDS R24, [R6+0xe80] ;  /* 0x000e800006187984 */ /* 0x000ea80000000800 */
[----:B------:R-:W3:Y:S01]  /*0700*/  LDS R14, [R6+0xf00] ;  /* 0x000f0000060e7984 */ /* 0x000ee20000000800 */
[----:B0-----:R-:W-:-:S04]  /*0710*/  FFMA R15, R12, R15, R17 ;  /* 0x0000000f0c0f7223 */ /* 0x001fc80000000011 */
[----:B-1----:R-:W-:-:S04]  /*0720*/  FFMA R13, R8, R13, R15 ;  /* 0x0000000d080d7223 */ /* 0x002fc8000000000f */
[----:B--2---:R-:W-:-:S04]  /*0730*/  FFMA R9, R24, R9, R13 ;  /* 0x0000000918097223 */ /* 0x004fc8000000000d */
[----:B---3--:R-:W-:-:S04]  /*0740*/  FFMA R10, R14, R10, R9 ;  /* 0x0000000a0e0a7223 */ /* 0x008fc80000000009 */
[----:B------:R-:W-:Y:S01]  /*0750*/  FFMA R11, R25, R11, R10 ;  /* 0x0000000b190b7223 */ /* 0x000fe2000000000a */
[----:B------:R-:W-:Y:S06]  /*0760*/  BAR.SYNC.DEFER_BLOCKING 0x0 ;  /* 0x0000000000007b1d */ /* 0x000fec0000010000 */
[----:B------:R-:W-:Y:S05]  /*0770*/  @P0 BRA `(.L_x_1) ;  /* 0xfffffff800ac0947 */ /* 0x000fea000383ffff */
.L_x_0:
[----:B------:R-:W-:Y:S01]  /*0780*/  STG.E desc[UR8][R22.64], R11 ;  /* 0x0000000b16007986 */ /* 0x000fe2000c101908 */
[----:B------:R-:W-:Y:S05]  /*0790*/  EXIT ;  /* 0x000000000000794d */ /* 0x000fea0003800000 */
.L_x_2:
[----:B------:R-:W-:-:S00]  /*07a0*/  BRA `(.L_x_2) ;  /* 0xfffffffc00fc7947 */ /* 0x000fc0000383ffff */
[----:B------:R-:W-:-:S00]  /*07b0*/  NOP ;  /* 0x0000000000007918 */ /* 0x000fc00000000000 */
        /* <DEDUP_REMOVED lines=12> */
.L_x_3:


//--------------------- .nv.shared._Z9matrixmulPfS_S_i --------------------------
	.section	.nv.shared._Z9matrixmulPfS_S_i,"aw",@nobits
	.sectionflags	@""
	.align	4
.nv.shared._Z9matrixmulPfS_S_i:
	.zero		9216


//--------------------- .nv.shared.reserved.0     --------------------------
	.section	.nv.shared.reserved.0,"aw",@nobits
	.weak		__nv_reservedSMEM_offset_0_alias
	.size		__nv_reservedSMEM_offset_0_alias, 0, 64
	.other		__nv_reservedSMEM_offset_0_alias,@"STO_CUDA_RESERVED_SHARED STV_DEFAULT"
__nv_reservedSMEM_offset_0_alias:
	.zero		0
	.zero		64


//--------------------- .nv.constant0._Z9matrixmulPfS_S_i --------------------------
	.section	.nv.constant0._Z9matrixmulPfS_S_i,"a",@progbits
	.sectionflags	@""
	.align	4
.nv.constant0._Z9matrixmulPfS_S_i:
	.zero		924


//--------------------- SYMBOLS --------------------------

	.type		.nv.reservedSmem.offset0,@object
	.size		.nv.reservedSmem.offset0,0x4
	.type		.nv.reservedSmem.cap,@object
	.size		.nv.reservedSmem.cap,0x4
